//
// Generated by NVIDIA NVVM Compiler
//
// Compiler Build ID: CL-36424714
// Cuda compilation tools, release 13.0, V13.0.88
// Based on NVVM 20.0.0
//

.version 9.0
.target sm_100
.address_size 64

	// .globl	_Z9blockScanPfS_S_i
// _ZZ9blockScanPfS_S_iE4temp has been demoted

.visible .entry _Z9blockScanPfS_S_i(
	.param .u64 .ptr .align 1 _Z9blockScanPfS_S_i_param_0,
	.param .u64 .ptr .align 1 _Z9blockScanPfS_S_i_param_1,
	.param .u64 .ptr .align 1 _Z9blockScanPfS_S_i_param_2,
	.param .u32 _Z9blockScanPfS_S_i_param_3
)
{
	.reg .pred 	%p<9>;
	.reg .b32 	%r<20>;
	.reg .b32 	%f<10>;
	.reg .b64 	%rd<13>;
	// demoted variable
	.shared .align 4 .b8 _ZZ9blockScanPfS_S_iE4temp[4096];
	ld.param.u64 	%rd1, [_Z9blockScanPfS_S_i_param_0];
	ld.param.u64 	%rd2, [_Z9blockScanPfS_S_i_param_1];
	ld.param.u64 	%rd3, [_Z9blockScanPfS_S_i_param_2];
	ld.param.u32 	%r8, [_Z9blockScanPfS_S_i_param_3];
	mov.u32 	%r1, %tid.x;
	mov.u32 	%r2, %ctaid.x;
	mov.u32 	%r3, %ntid.x;
	mad.lo.s32 	%r4, %r2, %r3, %r1;
	setp.ge.s32 	%p1, %r4, %r8;
	shl.b32 	%r9, %r1, 2;
	mov.u32 	%r10, _ZZ9blockScanPfS_S_iE4temp;
	add.s32 	%r5, %r10, %r9;
	@%p1 bra 	$L__BB0_2;
	cvta.to.global.u64 	%rd4, %rd1;
	mul.wide.s32 	%rd5, %r4, 4;
	add.s64 	%rd6, %rd4, %rd5;
	ld.global.f32 	%f3, [%rd6];
	st.shared.f32 	[%r5], %f3;
	bra.uni 	$L__BB0_3;
$L__BB0_2:
	mov.b32 	%r11, 0;
	st.shared.u32 	[%r5], %r11;
$L__BB0_3:
	bar.sync 	0;
	setp.lt.u32 	%p2, %r3, 2;
	@%p2 bra 	$L__BB0_8;
	mov.b32 	%r19, 1;
$L__BB0_5:
	setp.lt.u32 	%p3, %r1, %r19;
	mov.f32 	%f9, 0f00000000;
	@%p3 bra 	$L__BB0_7;
	sub.s32 	%r13, %r1, %r19;
	shl.b32 	%r14, %r13, 2;
	add.s32 	%r16, %r10, %r14;
	ld.shared.f32 	%f9, [%r16];
$L__BB0_7:
	bar.sync 	0;
	ld.shared.f32 	%f5, [%r5];
	add.f32 	%f6, %f9, %f5;
	st.shared.f32 	[%r5], %f6;
	bar.sync 	0;
	shl.b32 	%r19, %r19, 1;
	setp.lt.u32 	%p4, %r19, %r3;
	@%p4 bra 	$L__BB0_5;
$L__BB0_8:
	setp.ge.s32 	%p5, %r4, %r8;
	@%p5 bra 	$L__BB0_10;
	ld.shared.f32 	%f7, [%r5];
	cvta.to.global.u64 	%rd7, %rd2;
	mul.wide.s32 	%rd8, %r4, 4;
	add.s64 	%rd9, %rd7, %rd8;
	st.global.f32 	[%rd9], %f7;
$L__BB0_10:
	setp.eq.s64 	%p6, %rd3, 0;
	add.s32 	%r17, %r3, -1;
	setp.ne.s32 	%p7, %r1, %r17;
	or.pred  	%p8, %p6, %p7;
	@%p8 bra 	$L__BB0_12;
	ld.shared.f32 	%f8, [%r5];
	cvta.to.global.u64 	%rd10, %rd3;
	mul.wide.u32 	%rd11, %r2, 4;
	add.s64 	%rd12, %rd10, %rd11;
	st.global.f32 	[%rd12], %f8;
$L__BB0_12:
	ret;

}
	// .globl	_Z12addBlockSumsPfS_i
.visible .entry _Z12addBlockSumsPfS_i(
	.param .u64 .ptr .align 1 _Z12addBlockSumsPfS_i_param_0,
	.param .u64 .ptr .align 1 _Z12addBlockSumsPfS_i_param_1,
	.param .u32 _Z12addBlockSumsPfS_i_param_2
)
{
	.reg .pred 	%p<4>;
	.reg .b32 	%r<7>;
	.reg .b32 	%f<4>;
	.reg .b64 	%rd<9>;

	ld.param.u64 	%rd1, [_Z12addBlockSumsPfS_i_param_0];
	ld.param.u64 	%rd2, [_Z12addBlockSumsPfS_i_param_1];
	ld.param.u32 	%r3, [_Z12addBlockSumsPfS_i_param_2];
	mov.u32 	%r1, %ctaid.x;
	mov.u32 	%r4, %ntid.x;
	mov.u32 	%r5, %tid.x;
	mad.lo.s32 	%r2, %r1, %r4, %r5;
	setp.eq.s32 	%p1, %r1, 0;
	setp.ge.s32 	%p2, %r2, %r3;
	or.pred  	%p3, %p1, %p2;
	@%p3 bra 	$L__BB1_2;
	cvta.to.global.u64 	%rd3, %rd2;
	cvta.to.global.u64 	%rd4, %rd1;
	add.s32 	%r6, %r1, -1;
	mul.wide.u32 	%rd5, %r6, 4;
	add.s64 	%rd6, %rd3, %rd5;
	ld.global.f32 	%f1, [%rd6];
	mul.wide.s32 	%rd7, %r2, 4;
	add.s64 	%rd8, %rd4, %rd7;
	ld.global.f32 	%f2, [%rd8];
	add.f32 	%f3, %f1, %f2;
	st.global.f32 	[%rd8], %f3;
$L__BB1_2:
	ret;

}


// ===== COMPILED SASS (sm_100) =====

	.target	sm_100

	.elftype	@"ET_EXEC"


//--------------------- .note.nv.tkinfo           --------------------------
	.section	.note.nv.tkinfo,"",@"SHT_NOTE"
	.sectionflags	@"SHF_NOTE_NV_TKINFO"
	.tkinfo
        /*0018*/ 	.word	0x00000002
        /*0030*/ 	.string	""
        /*0030*/ 	.string	"ptxas"
        /*0030*/ 	.string	"Cuda compilation tools, release 13.0, V13.0.88"
        /*0030*/ 	.string	"Build cuda_13.0.r13.0/compiler.36424714_0"
        /*0030*/ 	.string	"-arch sm_100 -m 64 "



//--------------------- .note.nv.cuinfo           --------------------------
	.section	.note.nv.cuinfo,"",@"SHT_NOTE"
	.sectionflags	@"SHF_NOTE_NV_CUINFO"
        /*0018*/ 	.short	0x0002
        /*001a*/ 	.short	0x0064
        /*001c*/ 	.short	0x0082
	.zero		2


//--------------------- .nv.info                  --------------------------
	.section	.nv.info,"",@"SHT_CUDA_INFO"
	.align	4


	//----- nvinfo : EIATTR_REGCOUNT
	.align		4
        /*0000*/ 	.byte	0x04, 0x2f
        /*0002*/ 	.short	(.L_1 - .L_0)
	.align		4
.L_0:
        /*0004*/ 	.word	index@(_Z9blockScanPfS_S_i)
        /*0008*/ 	.word	0x0000000c


	//----- nvinfo : EIATTR_FRAME_SIZE
	.align		4
.L_1:
        /*000c*/ 	.byte	0x04, 0x11
        /*000e*/ 	.short	(.L_3 - .L_2)
	.align		4
.L_2:
        /*0010*/ 	.word	index@(_Z9blockScanPfS_S_i)
        /*0014*/ 	.word	0x00000000


	//----- nvinfo : EIATTR_REGCOUNT
	.align		4
.L_3:
        /*0018*/ 	.byte	0x04, 0x2f
        /*001a*/ 	.short	(.L_5 - .L_4)
	.align		4
.L_4:
        /*001c*/ 	.word	index@(_Z12addBlockSumsPfS_i)
        /*0020*/ 	.word	0x0000000c


	//----- nvinfo : EIATTR_FRAME_SIZE
	.align		4
.L_5:
        /*0024*/ 	.byte	0x04, 0x11
        /*0026*/ 	.short	(.L_7 - .L_6)
	.align		4
.L_6:
        /*0028*/ 	.word	index@(_Z12addBlockSumsPfS_i)
        /*002c*/ 	.word	0x00000000


	//----- nvinfo : EIATTR_MIN_STACK_SIZE
	.align		4
.L_7:
        /*0030*/ 	.byte	0x04, 0x12
        /*0032*/ 	.short	(.L_9 - .L_8)
	.align		4
.L_8:
        /*0034*/ 	.word	index@(_Z12addBlockSumsPfS_i)
        /*0038*/ 	.word	0x00000000


	//----- nvinfo : EIATTR_MIN_STACK_SIZE
	.align		4
.L_9:
        /*003c*/ 	.byte	0x04, 0x12
        /*003e*/ 	.short	(.L_11 - .L_10)
	.align		4
.L_10:
        /*0040*/ 	.word	index@(_Z9blockScanPfS_S_i)
        /*0044*/ 	.word	0x00000000
.L_11:


//--------------------- .nv.compat                --------------------------
	.section	.nv.compat,"",@"SHT_CUDA_COMPAT_INFO"
	.align	4
        /*0000*/ 	.byte	0x02, 0x09, 0x00, 0x00, 0x02, 0x02, 0x01, 0x00, 0x02, 0x05, 0x05, 0x00, 0x03, 0x07, 0x01, 0x01
        /*0010*/ 	.byte	0x02, 0x03, 0x00, 0x00, 0x02, 0x06, 0x01, 0x00, 0x04, 0x0b, 0x08, 0x00, 0x09, 0x00, 0x00, 0x00
        /*0020*/ 	.byte	0x00, 0x00, 0x00, 0x00


//--------------------- .nv.info._Z12addBlockSumsPfS_i --------------------------
	.section	.nv.info._Z12addBlockSumsPfS_i,"",@"SHT_CUDA_INFO"
	.sectionflags	@""
	.align	4


	//----- nvinfo : EIATTR_CUDA_API_VERSION
	.align		4
        /*0000*/ 	.byte	0x04, 0x37
        /*0002*/ 	.short	(.L_13 - .L_12)
.L_12:
        /*0004*/ 	.word	0x00000082


	//----- nvinfo : EIATTR_KPARAM_INFO
	.align		4
.L_13:
        /*0008*/ 	.byte	0x04, 0x17
        /*000a*/ 	.short	(.L_15 - .L_14)
.L_14:
        /*000c*/ 	.word	0x00000000
        /*0010*/ 	.short	0x0002
        /*0012*/ 	.short	0x0010
        /*0014*/ 	.byte	0x00, 0xf0, 0x11, 0x00


	//----- nvinfo : EIATTR_KPARAM_INFO
	.align		4
.L_15:
        /*0018*/ 	.byte	0x04, 0x17
        /*001a*/ 	.short	(.L_17 - .L_16)
.L_16:
        /*001c*/ 	.word	0x00000000
        /*0020*/ 	.short	0x0001
        /*0022*/ 	.short	0x0008
        /*0024*/ 	.byte	0x00, 0xf5, 0x21, 0x00


	//----- nvinfo : EIATTR_KPARAM_INFO
	.align		4
.L_17:
        /*0028*/ 	.byte	0x04, 0x17
        /*002a*/ 	.short	(.L_19 - .L_18)
.L_18:
        /*002c*/ 	.word	0x00000000
        /*0030*/ 	.short	0x0000
        /*0032*/ 	.short	0x0000
        /*0034*/ 	.byte	0x00, 0xf5, 0x21, 0x00


	//----- nvinfo : EIATTR_SPARSE_MMA_MASK
	.align		4
.L_19:
        /*0038*/ 	.byte	0x03, 0x50
        /*003a*/ 	.short	0x0000


	//----- nvinfo : EIATTR_MAXREG_COUNT
	.align		4
        /*003c*/ 	.byte	0x03, 0x1b
        /*003e*/ 	.short	0x00ff


	//----- nvinfo : EIATTR_MERCURY_ISA_VERSION
	.align		4
        /*0040*/ 	.byte	0x03, 0x5f
        /*0042*/ 	.short	0x0101


	//----- nvinfo : EIATTR_VRC_CTA_INIT_COUNT
	.align		4
        /*0044*/ 	.byte	0x02, 0x4a
	.zero		1
	.zero		1


	//----- nvinfo : EIATTR_EXIT_INSTR_OFFSETS
	.align		4
        /*0048*/ 	.byte	0x04, 0x1c
        /*004a*/ 	.short	(.L_21 - .L_20)


	//   ....[0]....
.L_20:
        /*004c*/ 	.word	0x00000080


	//   ....[1]....
        /*0050*/ 	.word	0x00000130


	//----- nvinfo : EIATTR_CBANK_PARAM_SIZE
	.align		4
.L_21:
        /*0054*/ 	.byte	0x03, 0x19
        /*0056*/ 	.short	0x0014


	//----- nvinfo : EIATTR_PARAM_CBANK
	.align		4
        /*0058*/ 	.byte	0x04, 0x0a
        /*005a*/ 	.short	(.L_23 - .L_22)
	.align		4
.L_22:
        /*005c*/ 	.word	index@(.nv.constant0._Z12addBlockSumsPfS_i)
        /*0060*/ 	.short	0x0380
        /*0062*/ 	.short	0x0014


	//----- nvinfo : EIATTR_SW_WAR
	.align		4
.L_23:
        /*0064*/ 	.byte	0x04, 0x36
        /*0066*/ 	.short	(.L_25 - .L_24)
.L_24:
        /*0068*/ 	.word	0x00000008
.L_25:


//--------------------- .nv.info._Z9blockScanPfS_S_i --------------------------
	.section	.nv.info._Z9blockScanPfS_S_i,"",@"SHT_CUDA_INFO"
	.sectionflags	@""
	.align	4


	//----- nvinfo : EIATTR_CUDA_API_VERSION
	.align		4
        /*0000*/ 	.byte	0x04, 0x37
        /*0002*/ 	.short	(.L_27 - .L_26)
.L_26:
        /*0004*/ 	.word	0x00000082


	//----- nvinfo : EIATTR_KPARAM_INFO
	.align		4
.L_27:
        /*0008*/ 	.byte	0x04, 0x17
        /*000a*/ 	.short	(.L_29 - .L_28)
.L_28:
        /*000c*/ 	.word	0x00000000
        /*0010*/ 	.short	0x0003
        /*0012*/ 	.short	0x0018
        /*0014*/ 	.byte	0x00, 0xf0, 0x11, 0x00


	//----- nvinfo : EIATTR_KPARAM_INFO
	.align		4
.L_29:
        /*0018*/ 	.byte	0x04, 0x17
        /*001a*/ 	.short	(.L_31 - .L_30)
.L_30:
        /*001c*/ 	.word	0x00000000
        /*0020*/ 	.short	0x0002
        /*0022*/ 	.short	0x0010
        /*0024*/ 	.byte	0x00, 0xf5, 0x21, 0x00


	//----- nvinfo : EIATTR_KPARAM_INFO
	.align		4
.L_31:
        /*0028*/ 	.byte	0x04, 0x17
        /*002a*/ 	.short	(.L_33 - .L_32)
.L_32:
        /*002c*/ 	.word	0x00000000
        /*0030*/ 	.short	0x0001
        /*0032*/ 	.short	0x0008
        /*0034*/ 	.byte	0x00, 0xf5, 0x21, 0x00


	//----- nvinfo : EIATTR_KPARAM_INFO
	.align		4
.L_33:
        /*0038*/ 	.byte	0x04, 0x17
        /*003a*/ 	.short	(.L_35 - .L_34)
.L_34:
        /*003c*/ 	.word	0x00000000
        /*0040*/ 	.short	0x0000
        /*0042*/ 	.short	0x0000
        /*0044*/ 	.byte	0x00, 0xf5, 0x21, 0x00


	//----- nvinfo : EIATTR_SPARSE_MMA_MASK
	.align		4
.L_35:
        /*0048*/ 	.byte	0x03, 0x50
        /*004a*/ 	.short	0x0000


	//----- nvinfo : EIATTR_MAXREG_COUNT
	.align		4
        /*004c*/ 	.byte	0x03, 0x1b
        /*004e*/ 	.short	0x00ff


	//----- nvinfo : EIATTR_NUM_BARRIERS
	.align		4
        /*0050*/ 	.byte	0x02, 0x4c
        /*0052*/ 	.byte	0x01
	.zero		1


	//----- nvinfo : EIATTR_MERCURY_ISA_VERSION
	.align		4
        /*0054*/ 	.byte	0x03, 0x5f
        /*0056*/ 	.short	0x0101


	//----- nvinfo : EIATTR_VRC_CTA_INIT_COUNT
	.align		4
        /*0058*/ 	.byte	0x02, 0x4a
	.zero		1
	.zero		1


	//----- nvinfo : EIATTR_EXIT_INSTR_OFFSETS
	.align		4
        /*005c*/ 	.byte	0x04, 0x1c
        /*005e*/ 	.short	(.L_37 - .L_36)


	//   ....[0]....
.L_36:
        /*0060*/ 	.word	0x000002d0


	//   ....[1]....
        /*0064*/ 	.word	0x00000320


	//----- nvinfo : EIATTR_CBANK_PARAM_SIZE
	.align		4
.L_37:
        /*0068*/ 	.byte	0x03, 0x19
        /*006a*/ 	.short	0x001c


	//----- nvinfo : EIATTR_PARAM_CBANK
	.align		4
        /*006c*/ 	.byte	0x04, 0x0a
        /*006e*/ 	.short	(.L_39 - .L_38)
	.align		4
.L_38:
        /*0070*/ 	.word	index@(.nv.constant0._Z9blockScanPfS_S_i)
        /*0074*/ 	.short	0x0380
        /*0076*/ 	.short	0x001c


	//----- nvinfo : EIATTR_SW_WAR
	.align		4
.L_39:
        /*0078*/ 	.byte	0x04, 0x36
        /*007a*/ 	.short	(.L_41 - .L_40)
.L_40:
        /*007c*/ 	.word	0x00000008
.L_41:


//--------------------- .nv.callgraph             --------------------------
	.section	.nv.callgraph,"",@"SHT_CUDA_CALLGRAPH"
	.align	4
	.sectionentsize	8
	.align		4
        /*0000*/ 	.word	0x00000000
	.align		4
        /*0004*/ 	.word	0xffffffff
	.align		4
        /*0008*/ 	.word	0x00000000
	.align		4
        /*000c*/ 	.word	0xfffffffe
	.align		4
        /*0010*/ 	.word	0x00000000
	.align		4
        /*0014*/ 	.word	0xfffffffd
	.align		4
        /*0018*/ 	.word	0x00000000
	.align		4
        /*001c*/ 	.word	0xfffffffc


//--------------------- .text._Z12addBlockSumsPfS_i --------------------------
	.section	.text._Z12addBlockSumsPfS_i,"ax",@progbits
	.align	128
        .global         _Z12addBlockSumsPfS_i
        .type           _Z12addBlockSumsPfS_i,@function
        .size           _Z12addBlockSumsPfS_i,(.L_x_4 - _Z12addBlockSumsPfS_i)
        .other          _Z12addBlockSumsPfS_i,@"STO_CUDA_ENTRY STV_DEFAULT"
_Z12addBlockSumsPfS_i:
.text._Z12addBlockSumsPfS_i:
[----:B------:R-:W-:Y:S01]  /*0000*/  LDC R1, c[0x0][0x37c] ;  /* 0x0000df00ff017b82 */ /* 0x000fe20000000800 */
[----:B------:R-:W0:Y:S01]  /*0010*/  S2R R9, SR_CTAID.X ;  /* 0x0000000000097919 */ /* 0x000e220000002500 */
[----:B------:R-:W0:Y:S01]  /*0020*/  LDCU UR4, c[0x0][0x360] ;  /* 0x00006c00ff0477ac */ /* 0x000e220008000800 */
[----:B------:R-:W0:Y:S01]  /*0030*/  S2R R0, SR_TID.X ;  /* 0x0000000000007919 */ /* 0x000e220000002100 */
[----:B------:R-:W1:Y:S01]  /*0040*/  LDCU UR5, c[0x0][0x390] ;  /* 0x00007200ff0577ac */ /* 0x000e620008000800 */
[----:B0-----:R-:W-:-:S05]  /*0050*/  IMAD R7, R9, UR4, R0 ;  /* 0x0000000409077c24 */ /* 0x001fca000f8e0200 */
[----:B-1----:R-:W-:-:S04]  /*0060*/  ISETP.GE.AND P0, PT, R7, UR5, PT ;  /* 0x0000000507007c0c */ /* 0x002fc8000bf06270 */
[----:B------:R-:W-:-:S13]  /*0070*/  ISETP.EQ.OR P0, PT, R9, RZ, P0 ;  /* 0x000000ff0900720c */ /* 0x000fda0000702670 */
[----:B------:R-:W-:Y:S05]  /*0080*/  @P0 EXIT ;  /* 0x000000000000094d */ /* 0x000fea0003800000 */
[----:B------:R-:W0:Y:S01]  /*0090*/  LDC.64 R2, c[0x0][0x388] ;  /* 0x0000e200ff027b82 */ /* 0x000e220000000a00 */
[----:B------:R-:W1:Y:S01]  /*00a0*/  LDCU.64 UR4, c[0x0][0x358] ;  /* 0x00006b00ff0477ac */ /* 0x000e620008000a00 */
[----:B------:R-:W-:-:S06]  /*00b0*/  IADD3 R9, PT, PT, R9, -0x1, RZ ;  /* 0xffffffff09097810 */ /* 0x000fcc0007ffe0ff */
[----:B------:R-:W2:Y:S01]  /*00c0*/  LDC.64 R4, c[0x0][0x380] ;  /* 0x0000e000ff047b82 */ /* 0x000ea20000000a00 */
[----:B0-----:R-:W-:-:S06]  /*00d0*/  IMAD.WIDE.U32 R2, R9, 0x4, R2 ;  /* 0x0000000409027825 */ /* 0x001fcc00078e0002 */
[----:B-1----:R-:W3:Y:S01]  /*00e0*/  LDG.E R2, desc[UR4][R2.64] ;  /* 0x0000000402027981 */ /* 0x002ee2000c1e1900 */
[----:B--2---:R-:W-:-:S05]  /*00f0*/  IMAD.WIDE R4, R7, 0x4, R4 ;  /* 0x0000000407047825 */ /* 0x004fca00078e0204 */
[----:B------:R-:W3:Y:S02]  /*0100*/  LDG.E R7, desc[UR4][R4.64] ;  /* 0x0000000404077981 */ /* 0x000ee4000c1e1900 */
[----:B---3--:R-:W-:-:S05]  /*0110*/  FADD R7, R2, R7 ;  /* 0x0000000702077221 */ /* 0x008fca0000000000 */
[----:B------:R-:W-:Y:S01]  /*0120*/  STG.E desc[UR4][R4.64], R7 ;  /* 0x0000000704007986 */ /* 0x000fe2000c101904 */
[----:B------:R-:W-:Y:S05]  /*0130*/  EXIT ;  /* 0x000000000000794d */ /* 0x000fea0003800000 */
.L_x_0:
[----:B------:R-:W-:-:S00]  /*0140*/  BRA `(.L_x_0) ;  /* 0xfffffffc00fc7947 */ /* 0x000fc0000383ffff */
[----:B------:R-:W-:-:S00]  /*0150*/  NOP ;  /* 0x0000000000007918 */ /* 0x000fc00000000000 */
        /* <DEDUP_REMOVED lines=10> */
.L_x_4:


//--------------------- .text._Z9blockScanPfS_S_i --------------------------
	.section	.text._Z9blockScanPfS_S_i,"ax",@progbits
	.align	128
        .global         _Z9blockScanPfS_S_i
        .type           _Z9blockScanPfS_S_i,@function
        .size           _Z9blockScanPfS_S_i,(.L_x_5 - _Z9blockScanPfS_S_i)
        .other          _Z9blockScanPfS_S_i,@"STO_CUDA_ENTRY STV_DEFAULT"
_Z9blockScanPfS_S_i:
.text._Z9blockScanPfS_S_i:
[----:B------:R-:W-:Y:S01]  /*0000*/  LDC R1, c[0x0][0x37c] ;  /* 0x0000df00ff017b82 */ /* 0x000fe20000000800 */
[----:B------:R-:W0:Y:S01]  /*0010*/  S2R R4, SR_TID.X ;  /* 0x0000000000047919 */ /* 0x000e220000002100 */
[----:B------:R-:W0:Y:S01]  /*0020*/  LDCU UR6, c[0x0][0x360] ;  /* 0x00006c00ff0677ac */ /* 0x000e220008000800 */
[----:B------:R-:W0:Y:S01]  /*0030*/  S2R R9, SR_CTAID.X ;  /* 0x0000000000097919 */ /* 0x000e220000002500 */
[----:B------:R-:W1:Y:S01]  /*0040*/  LDCU UR4, c[0x0][0x398] ;  /* 0x00007300ff0477ac */ /* 0x000e620008000800 */
[----:B------:R-:W2:Y:S01]  /*0050*/  LDCU.64 UR8, c[0x0][0x358] ;  /* 0x00006b00ff0877ac */ /* 0x000ea20008000a00 */
[----:B0-----:R-:W-:-:S05]  /*0060*/  IMAD R5, R9, UR6, R4 ;  /* 0x0000000609057c24 */ /* 0x001fca000f8e0204 */
[----:B-1----:R-:W-:-:S13]  /*0070*/  ISETP.GE.AND P0, PT, R5, UR4, PT ;  /* 0x0000000405007c0c */ /* 0x002fda000bf06270 */
[----:B------:R-:W0:Y:S02]  /*0080*/  @!P0 LDC.64 R2, c[0x0][0x380] ;  /* 0x0000e000ff028b82 */ /* 0x000e240000000a00 */
[----:B0-----:R-:W-:-:S06]  /*0090*/  @!P0 IMAD.WIDE R2, R5, 0x4, R2 ;  /* 0x0000000405028825 */ /* 0x001fcc00078e0202 */
[----:B--2---:R-:W2:Y:S01]  /*00a0*/  @!P0 LDG.E R3, desc[UR8][R2.64] ;  /* 0x0000000802038981 */ /* 0x004ea2000c1e1900 */
[----:B------:R-:W0:Y:S01]  /*00b0*/  S2UR UR5, SR_CgaCtaId ;  /* 0x00000000000579c3 */ /* 0x000e220000008800 */
[----:B------:R-:W-:Y:S01]  /*00c0*/  UMOV UR4, 0x400 ;  /* 0x0000040000047882 */ /* 0x000fe20000000000 */
[----:B------:R-:W-:Y:S02]  /*00d0*/  UISETP.GE.U32.AND UP0, UPT, UR6, 0x2, UPT ;  /* 0x000000020600788c */ /* 0x000fe4000bf06070 */
[----:B0-----:R-:W-:-:S06]  /*00e0*/  ULEA UR4, UR5, UR4, 0x18 ;  /* 0x0000000405047291 */ /* 0x001fcc000f8ec0ff */
[----:B------:R-:W-:-:S05]  /*00f0*/  LEA R0, R4, UR4, 0x2 ;  /* 0x0000000404007c11 */ /* 0x000fca000f8e10ff */
[----:B--2---:R0:W-:Y:S04]  /*0100*/  @!P0 STS [R0], R3 ;  /* 0x0000000300008388 */ /* 0x0041e80000000800 */
[----:B------:R0:W-:Y:S01]  /*0110*/  @P0 STS [R0], RZ ;  /* 0x000000ff00000388 */ /* 0x0001e20000000800 */
[----:B------:R-:W-:Y:S06]  /*0120*/  BAR.SYNC.DEFER_BLOCKING 0x0 ;  /* 0x0000000000007b1d */ /* 0x000fec0000010000 */
[----:B------:R-:W-:Y:S05]  /*0130*/  BRA.U !UP0, `(.L_x_1) ;  /* 0x0000000108387547 */ /* 0x000fea000b800000 */
[----:B------:R-:W-:-:S05]  /*0140*/  UMOV UR5, 0x1 ;  /* 0x0000000100057882 */ /* 0x000fca0000000000 */
.L_x_2:
[----:B------:R-:W-:Y:S01]  /*0150*/  ISETP.GE.U32.AND P0, PT, R4, UR5, PT ;  /* 0x0000000504007c0c */ /* 0x000fe2000bf06070 */
[----:B------:R-:W-:-:S12]  /*0160*/  IMAD.MOV.U32 R2, RZ, RZ, RZ ;  /* 0x000000ffff027224 */ /* 0x000fd800078e00ff */
[----:B0-----:R-:W-:Y:S01]  /*0170*/  @P0 VIADD R3, R4, -UR5 ;  /* 0x8000000504030c36 */ /* 0x001fe20008000000 */
[----:B------:R-:W-:-:S04]  /*0180*/  USHF.L.U32 UR5, UR5, 0x1, URZ ;  /* 0x0000000105057899 */ /* 0x000fc800080006ff */
[----:B------:R-:W-:Y:S01]  /*0190*/  @P0 LEA R3, R3, UR4, 0x2 ;  /* 0x0000000403030c11 */ /* 0x000fe2000f8e10ff */
[----:B------:R-:W-:-:S04]  /*01a0*/  UISETP.GE.U32.AND UP0, UPT, UR5, UR6, UPT ;  /* 0x000000060500728c */ /* 0x000fc8000bf06070 */
[----:B------:R-:W-:Y:S01]  /*01b0*/  @P0 LDS R2, [R3] ;  /* 0x0000000003020984 */ /* 0x000fe20000000800 */
[----:B------:R-:W-:Y:S06]  /*01c0*/  BAR.SYNC.DEFER_BLOCKING 0x0 ;  /* 0x0000000000007b1d */ /* 0x000fec0000010000 */
[----:B-1----:R-:W0:Y:S02]  /*01d0*/  LDS R7, [R0] ;  /* 0x0000000000077984 */ /* 0x002e240000000800 */
[----:B0-----:R-:W-:-:S05]  /*01e0*/  FADD R7, R7, R2 ;  /* 0x0000000207077221 */ /* 0x001fca0000000000 */
[----:B------:R1:W-:Y:S01]  /*01f0*/  STS [R0], R7 ;  /* 0x0000000700007388 */ /* 0x0003e20000000800 */
[----:B------:R-:W-:Y:S06]  /*0200*/  BAR.SYNC.DEFER_BLOCKING 0x0 ;  /* 0x0000000000007b1d */ /* 0x000fec0000010000 */
[----:B------:R-:W-:Y:S05]  /*0210*/  BRA.U !UP0, `(.L_x_2) ;  /* 0xfffffffd08cc7547 */ /* 0x000fea000b83ffff */
.L_x_1:
[----:B------:R-:W2:Y:S01]  /*0220*/  LDCU UR4, c[0x0][0x398] ;  /* 0x00007300ff0477ac */ /* 0x000ea20008000800 */
[----:B------:R-:W3:Y:S01]  /*0230*/  LDCU.64 UR10, c[0x0][0x390] ;  /* 0x00007200ff0a77ac */ /* 0x000ee20008000a00 */
[----:B--2---:R-:W-:Y:S01]  /*0240*/  ISETP.GE.AND P1, PT, R5, UR4, PT ;  /* 0x0000000405007c0c */ /* 0x004fe2000bf26270 */
[----:B------:R-:W-:Y:S01]  /*0250*/  UIADD3 UR4, UPT, UPT, UR6, -0x1, URZ ;  /* 0xffffffff06047890 */ /* 0x000fe2000fffe0ff */
[----:B---3--:R-:W-:-:S05]  /*0260*/  ISETP.EQ.U32.AND P2, PT, RZ, UR10, PT ;  /* 0x0000000aff007c0c */ /* 0x008fca000bf42070 */
[----:B------:R-:W-:-:S04]  /*0270*/  ISETP.NE.AND P0, PT, R4, UR4, PT ;  /* 0x0000000404007c0c */ /* 0x000fc8000bf05270 */
[----:B------:R-:W-:Y:S02]  /*0280*/  ISETP.EQ.OR.EX P0, PT, RZ, UR11, P0, P2 ;  /* 0x0000000bff007c0c */ /* 0x000fe40008702720 */
[----:B-1----:R-:W1:Y:S01]  /*0290*/  @!P1 LDS R7, [R0] ;  /* 0x0000000000079984 */ /* 0x002e620000000800 */
[----:B0-----:R-:W0:Y:S02]  /*02a0*/  @!P1 LDC.64 R2, c[0x0][0x388] ;  /* 0x0000e200ff029b82 */ /* 0x001e240000000a00 */
[----:B0-----:R-:W-:-:S05]  /*02b0*/  @!P1 IMAD.WIDE R2, R5, 0x4, R2 ;  /* 0x0000000405029825 */ /* 0x001fca00078e0202 */
[----:B-1----:R0:W-:Y:S03]  /*02c0*/  @!P1 STG.E desc[UR8][R2.64], R7 ;  /* 0x0000000702009986 */ /* 0x0021e6000c101908 */
[----:B------:R-:W-:Y:S05]  /*02d0*/  @P0 EXIT ;  /* 0x000000000000094d */ /* 0x000fea0003800000 */
[----:B------:R-:W1:Y:S01]  /*02e0*/  LDS R5, [R0] ;  /* 0x0000000000057984 */ /* 0x000e620000000800 */
[----:B0-----:R-:W0:Y:S02]  /*02f0*/  LDC.64 R2, c[0x0][0x390] ;  /* 0x0000e400ff027b82 */ /* 0x001e240000000a00 */
[----:B0-----:R-:W-:-:S05]  /*0300*/  IMAD.WIDE.U32 R2, R9, 0x4, R2 ;  /* 0x0000000409027825 */ /* 0x001fca00078e0002 */
[----:B-1----:R-:W-:Y:S01]  /*0310*/  STG.E desc[UR8][R2.64], R5 ;  /* 0x0000000502007986 */ /* 0x002fe2000c101908 */
[----:B------:R-:W-:Y:S05]  /*0320*/  EXIT ;  /* 0x000000000000794d */ /* 0x000fea0003800000 */
.L_x_3:
        /* <DEDUP_REMOVED lines=13> */
.L_x_5:


//--------------------- .nv.shared.reserved.0     --------------------------
	.section	.nv.shared.reserved.0,"aw",@nobits
	.weak		__nv_reservedSMEM_offset_0_alias
	.size		__nv_reservedSMEM_offset_0_alias, 0, 64
	.other		__nv_reservedSMEM_offset_0_alias,@"STO_CUDA_RESERVED_SHARED STV_DEFAULT"
__nv_reservedSMEM_offset_0_alias:
	.zero		0
	.zero		64


//--------------------- .nv.shared._Z9blockScanPfS_S_i --------------------------
	.section	.nv.shared._Z9blockScanPfS_S_i,"aw",@nobits
	.sectionflags	@""
	.align	4
.nv.shared._Z9blockScanPfS_S_i:
	.zero		5120


//--------------------- .nv.constant0._Z12addBlockSumsPfS_i --------------------------
	.section	.nv.constant0._Z12addBlockSumsPfS_i,"a",@progbits
	.sectionflags	@""
	.align	4
.nv.constant0._Z12addBlockSumsPfS_i:
	.zero		916


//--------------------- .nv.constant0._Z9blockScanPfS_S_i --------------------------
	.section	.nv.constant0._Z9blockScanPfS_S_i,"a",@progbits
	.sectionflags	@""
	.align	4
.nv.constant0._Z9blockScanPfS_S_i:
	.zero		924


//--------------------- SYMBOLS --------------------------

	.type		.nv.reservedSmem.offset0,@object
	.size		.nv.reservedSmem.offset0,0x4
	.type		.nv.reservedSmem.cap,@object
	.size		.nv.reservedSmem.cap,0x4
